	.headerflags	@"EF_CUDA_TEXMODE_UNIFIED EF_CUDA_64BIT_ADDRESS EF_CUDA_ACCELERATORS EF_CUDA_SM90 EF_CUDA_VIRTUAL_SM(EF_CUDA_SM90)"
	.elftype	@"ET_EXEC"


//--------------------- .nv.info                  --------------------------
	.section	.nv.info,"",@"SHT_CUDA_INFO"
	.align	4


	//----- nvinfo : EIATTR_REGCOUNT
	.align		4
        /*0000*/ 	.byte	0x04, 0x2f
        /*0002*/ 	.short	(.L_1 - .L_0)
	.align		4
.L_0:
        /*0004*/ 	.word	index@(triton_poi_fused_mm_13)
        /*0008*/ 	.word	0x0000000c


	//----- nvinfo : EIATTR_MIN_STACK_SIZE
	.align		4
.L_1:
        /*000c*/ 	.byte	0x04, 0x12
        /*000e*/ 	.short	(.L_3 - .L_2)
	.align		4
.L_2:
        /*0010*/ 	.word	index@(triton_poi_fused_mm_13)
        /*0014*/ 	.word	0x00000000


	//----- nvinfo : EIATTR_FRAME_SIZE
	.align		4
.L_3:
        /*0018*/ 	.byte	0x04, 0x11
        /*001a*/ 	.short	(.L_5 - .L_4)
	.align		4
.L_4:
        /*001c*/ 	.word	index@(triton_poi_fused_mm_13)
        /*0020*/ 	.word	0x00000000


	//----- nvinfo : EIATTR_MIN_STACK_SIZE
	.align		4
.L_5:
        /*0024*/ 	.byte	0x04, 0x12
        /*0026*/ 	.short	(.L_7 - .L_6)
	.align		4
.L_6:
        /*0028*/ 	.word	index@(triton_poi_fused_mm_13)
        /*002c*/ 	.word	0x00000000
.L_7:


//--------------------- .nv.info.triton_poi_fused_mm_13 --------------------------
	.section	.nv.info.triton_poi_fused_mm_13,"",@"SHT_CUDA_INFO"
	.sectionflags	@""
	.align	4


	//----- nvinfo : EIATTR_CUDA_API_VERSION
	.align		4
        /*0000*/ 	.byte	0x04, 0x37
        /*0002*/ 	.short	(.L_9 - .L_8)
.L_8:
        /*0004*/ 	.word	0x0000007c


	//----- nvinfo : EIATTR_KPARAM_INFO
	.align		4
.L_9:
        /*0008*/ 	.byte	0x04, 0x17
        /*000a*/ 	.short	(.L_11 - .L_10)
.L_10:
        /*000c*/ 	.word	0x00000000
        /*0010*/ 	.short	0x0002
        /*0012*/ 	.short	0x0010
        /*0014*/ 	.byte	0x00, 0xf0, 0x11, 0x00


	//----- nvinfo : EIATTR_KPARAM_INFO
	.align		4
.L_11:
        /*0018*/ 	.byte	0x04, 0x17
        /*001a*/ 	.short	(.L_13 - .L_12)
.L_12:
        /*001c*/ 	.word	0x00000000
        /*0020*/ 	.short	0x0001
        /*0022*/ 	.short	0x0008
        /*0024*/ 	.byte	0x00, 0xf4, 0x21, 0x00


	//----- nvinfo : EIATTR_KPARAM_INFO
	.align		4
.L_13:
        /*0028*/ 	.byte	0x04, 0x17
        /*002a*/ 	.short	(.L_15 - .L_14)
.L_14:
        /*002c*/ 	.word	0x00000000
        /*0030*/ 	.short	0x0000
        /*0032*/ 	.short	0x0000
        /*0034*/ 	.byte	0x00, 0xf4, 0x21, 0x00


	//----- nvinfo : EIATTR_SPARSE_MMA_MASK
	.align		4
.L_15:
        /*0038*/ 	.byte	0x03, 0x50
        /*003a*/ 	.short	0x0000


	//----- nvinfo : EIATTR_MAXREG_COUNT
	.align		4
        /*003c*/ 	.byte	0x03, 0x1b
        /*003e*/ 	.short	0x00ff


	//----- nvinfo : EIATTR_EXIT_INSTR_OFFSETS
	.align		4
        /*0040*/ 	.byte	0x04, 0x1c
        /*0042*/ 	.short	(.L_17 - .L_16)


	//   ....[0]....
.L_16:
        /*0044*/ 	.word	0x00000100


	//   ....[1]....
        /*0048*/ 	.word	0x00000120


	//----- nvinfo : EIATTR_REQNTID
	.align		4
.L_17:
        /*004c*/ 	.byte	0x04, 0x10
        /*004e*/ 	.short	(.L_19 - .L_18)
.L_18:
        /*0050*/ 	.word	0x00000020
        /*0054*/ 	.word	0x00000001
        /*0058*/ 	.word	0x00000001


	//----- nvinfo : EIATTR_CBANK_PARAM_SIZE
	.align		4
.L_19:
        /*005c*/ 	.byte	0x03, 0x19
        /*005e*/ 	.short	0x0014


	//----- nvinfo : EIATTR_PARAM_CBANK
	.align		4
        /*0060*/ 	.byte	0x04, 0x0a
        /*0062*/ 	.short	(.L_21 - .L_20)
	.align		4
.L_20:
        /*0064*/ 	.word	index@(.nv.constant0.triton_poi_fused_mm_13)
        /*0068*/ 	.short	0x0210
        /*006a*/ 	.short	0x0014


	//----- nvinfo : EIATTR_SW_WAR
	.align		4
.L_21:
        /*006c*/ 	.byte	0x04, 0x36
        /*006e*/ 	.short	(.L_23 - .L_22)
.L_22:
        /*0070*/ 	.word	0x00000008
.L_23:


//--------------------- .nv.callgraph             --------------------------
	.section	.nv.callgraph,"",@"SHT_CUDA_CALLGRAPH"
	.align	4
	.sectionentsize	8
	.align		4
        /*0000*/ 	.word	0x00000000
	.align		4
        /*0004*/ 	.word	0xffffffff
	.align		4
        /*0008*/ 	.word	0x00000000
	.align		4
        /*000c*/ 	.word	0xfffffffe
	.align		4
        /*0010*/ 	.word	0x00000000
	.align		4
        /*0014*/ 	.word	0xfffffffd
	.align		4
        /*0018*/ 	.word	0x00000000
	.align		4
        /*001c*/ 	.word	0xfffffffc


//--------------------- .text.triton_poi_fused_mm_13 --------------------------
	.section	.text.triton_poi_fused_mm_13,"ax",@progbits
	.align	128
        .global         triton_poi_fused_mm_13
        .type           triton_poi_fused_mm_13,@function
        .size           triton_poi_fused_mm_13,(.L_x_1 - triton_poi_fused_mm_13)
        .other          triton_poi_fused_mm_13,@"STO_CUDA_ENTRY STV_DEFAULT"
triton_poi_fused_mm_13:
.text.triton_poi_fused_mm_13:
[----:B------:R-:W0:Y:S02]  /*0000*/  LDC R1, c[0x0][0x28] ;  /* 0x00000a00ff017b82 */ /* 0x000e240000000800 */
[----:B------:R-:W1:Y:S01]  /*0010*/  S2R R6, SR_TID.X ;  /* 0x0000000000067919 */ /* 0x000e620000002100 */
[----:B------:R-:W2:Y:S01]  /*0020*/  LDC.64 R2, c[0x0][0x210] ;  /* 0x00008400ff027b82 */ /* 0x000ea20000000a00 */
[----:B------:R-:W-:Y:S01]  /*0030*/  IMAD.MOV.U32 R9, RZ, RZ, RZ ;  /* 0x000000ffff097224 */ /* 0x000fe200078e00ff */
[----:B------:R-:W-:Y:S01]  /*0040*/  ULDC.64 UR4, c[0x0][0x208] ;  /* 0x0000820000047ab9 */ /* 0x000fe20000000a00 */
[----:B------:R-:W3:Y:S01]  /*0050*/  S2R R7, SR_CTAID.X ;  /* 0x0000000000077919 */ /* 0x000ee20000002500 */
[----:B-1----:R-:W-:-:S05]  /*0060*/  LOP3.LUT R0, R6, 0xf, RZ, 0xc0, !PT ;  /* 0x0000000f06007812 */ /* 0x002fca00078ec0ff */
[----:B---3--:R-:W-:-:S05]  /*0070*/  IMAD R7, R7, 0x10, R0 ;  /* 0x0000001007077824 */ /* 0x008fca00078e0200 */
[C---:B------:R-:W-:Y:S02]  /*0080*/  ISETP.GE.AND P0, PT, R7.reuse, 0x10, PT ;  /* 0x000000100700780c */ /* 0x040fe40003f06270 */
[----:B------:R-:W-:-:S05]  /*0090*/  SHF.L.U32 R5, R7, 0x4, RZ ;  /* 0x0000000407057819 */ /* 0x000fca00000006ff */
[----:B--2---:R-:W-:Y:S02]  /*00a0*/  IMAD.WIDE R2, R5, 0x4, R2 ;  /* 0x0000000405027825 */ /* 0x004fe400078e0202 */
[----:B------:R-:W1:Y:S04]  /*00b0*/  LDC.64 R4, c[0x0][0x218] ;  /* 0x00008600ff047b82 */ /* 0x000e680000000a00 */
[----:B------:R2:W5:Y:S01]  /*00c0*/  @!P0 LDG.E.EL R9, desc[UR4][R2.64+0x24] ;  /* 0x0000240402098981 */ /* 0x000562000c2e1900 */
[----:B------:R-:W-:-:S04]  /*00d0*/  LOP3.LUT P0, RZ, R6, 0x10, RZ, 0xc0, !PT ;  /* 0x0000001006ff7812 */ /* 0x000fc8000780c0ff */
[C---:B------:R-:W-:Y:S01]  /*00e0*/  ISETP.LT.AND P0, PT, R7.reuse, 0x10, !P0 ;  /* 0x000000100700780c */ /* 0x040fe20004701270 */
[----:B-1----:R-:W-:-:S12]  /*00f0*/  IMAD.WIDE R4, R7, 0x4, R4 ;  /* 0x0000000407047825 */ /* 0x002fd800078e0204 */
[----:B--2---:R-:W-:Y:S05]  /*0100*/  @!P0 EXIT ;  /* 0x000000000000894d */ /* 0x004fea0003800000 */
[----:B-----5:R-:W-:Y:S01]  /*0110*/  STG.E desc[UR4][R4.64], R9 ;  /* 0x0000000904007986 */ /* 0x020fe2000c101904 */
[----:B------:R-:W-:Y:S05]  /*0120*/  EXIT ;  /* 0x000000000000794d */ /* 0x000fea0003800000 */
.L_x_0:
[----:B------:R-:W-:-:S00]  /*0130*/  BRA `(.L_x_0) ;  /* 0xfffffffc00fc7947 */ /* 0x000fc0000383ffff */
[----:B------:R-:W-:-:S00]  /*0140*/  NOP ;  /* 0x0000000000007918 */ /* 0x000fc00000000000 */
        /* <DEDUP_REMOVED lines=11> */
.L_x_1:


//--------------------- .nv.constant0.triton_poi_fused_mm_13 --------------------------
	.section	.nv.constant0.triton_poi_fused_mm_13,"a",@progbits
	.sectionflags	@""
	.align	4
.nv.constant0.triton_poi_fused_mm_13:
	.zero		548
